//
// Generated by NVIDIA NVVM Compiler
//
// Compiler Build ID: CL-36424714
// Cuda compilation tools, release 13.0, V13.0.88
// Based on NVVM 20.0.0
//

.version 9.0
.target sm_100
.address_size 64

	// .globl	_Z17compute_distancesPfS_S_
// _ZZ18compute_distances2PfS_S_E4sacc has been demoted
// _ZZ14findMinOfArrayPfS_PiE7minDist has been demoted
// _ZZ14findMinOfArrayPfS_PiE7minIndx has been demoted

.visible .entry _Z17compute_distancesPfS_S_(
	.param .u64 .ptr .align 1 _Z17compute_distancesPfS_S__param_0,
	.param .u64 .ptr .align 1 _Z17compute_distancesPfS_S__param_1,
	.param .u64 .ptr .align 1 _Z17compute_distancesPfS_S__param_2
)
{
	.reg .pred 	%p<3>;
	.reg .b32 	%r<13>;
	.reg .b32 	%f<68>;
	.reg .b64 	%rd<16>;

	ld.param.u64 	%rd5, [_Z17compute_distancesPfS_S__param_0];
	ld.param.u64 	%rd6, [_Z17compute_distancesPfS_S__param_1];
	ld.param.u64 	%rd7, [_Z17compute_distancesPfS_S__param_2];
	mov.u32 	%r7, %tid.x;
	mov.u32 	%r8, %ctaid.x;
	mov.u32 	%r9, %ntid.x;
	mad.lo.s32 	%r1, %r8, %r9, %r7;
	setp.gt.s32 	%p1, %r1, 102399;
	@%p1 bra 	$L__BB0_4;
	mul.lo.s32 	%r11, %r1, 960;
	cvta.to.global.u64 	%rd8, %rd5;
	add.s64 	%rd1, %rd8, 32;
	cvta.to.global.u64 	%rd9, %rd6;
	add.s64 	%rd15, %rd9, 32;
	mov.f32 	%f67, 0f00000000;
	mov.b32 	%r12, 0;
$L__BB0_2:
	mul.wide.s32 	%rd10, %r11, 4;
	add.s64 	%rd11, %rd1, %rd10;
	ld.global.f32 	%f4, [%rd11+-32];
	ld.global.f32 	%f5, [%rd15+-32];
	sub.f32 	%f6, %f4, %f5;
	fma.rn.f32 	%f7, %f6, %f6, %f67;
	ld.global.f32 	%f8, [%rd11+-28];
	ld.global.f32 	%f9, [%rd15+-28];
	sub.f32 	%f10, %f8, %f9;
	fma.rn.f32 	%f11, %f10, %f10, %f7;
	ld.global.f32 	%f12, [%rd11+-24];
	ld.global.f32 	%f13, [%rd15+-24];
	sub.f32 	%f14, %f12, %f13;
	fma.rn.f32 	%f15, %f14, %f14, %f11;
	ld.global.f32 	%f16, [%rd11+-20];
	ld.global.f32 	%f17, [%rd15+-20];
	sub.f32 	%f18, %f16, %f17;
	fma.rn.f32 	%f19, %f18, %f18, %f15;
	ld.global.f32 	%f20, [%rd11+-16];
	ld.global.f32 	%f21, [%rd15+-16];
	sub.f32 	%f22, %f20, %f21;
	fma.rn.f32 	%f23, %f22, %f22, %f19;
	ld.global.f32 	%f24, [%rd11+-12];
	ld.global.f32 	%f25, [%rd15+-12];
	sub.f32 	%f26, %f24, %f25;
	fma.rn.f32 	%f27, %f26, %f26, %f23;
	ld.global.f32 	%f28, [%rd11+-8];
	ld.global.f32 	%f29, [%rd15+-8];
	sub.f32 	%f30, %f28, %f29;
	fma.rn.f32 	%f31, %f30, %f30, %f27;
	ld.global.f32 	%f32, [%rd11+-4];
	ld.global.f32 	%f33, [%rd15+-4];
	sub.f32 	%f34, %f32, %f33;
	fma.rn.f32 	%f35, %f34, %f34, %f31;
	ld.global.f32 	%f36, [%rd11];
	ld.global.f32 	%f37, [%rd15];
	sub.f32 	%f38, %f36, %f37;
	fma.rn.f32 	%f39, %f38, %f38, %f35;
	ld.global.f32 	%f40, [%rd11+4];
	ld.global.f32 	%f41, [%rd15+4];
	sub.f32 	%f42, %f40, %f41;
	fma.rn.f32 	%f43, %f42, %f42, %f39;
	ld.global.f32 	%f44, [%rd11+8];
	ld.global.f32 	%f45, [%rd15+8];
	sub.f32 	%f46, %f44, %f45;
	fma.rn.f32 	%f47, %f46, %f46, %f43;
	ld.global.f32 	%f48, [%rd11+12];
	ld.global.f32 	%f49, [%rd15+12];
	sub.f32 	%f50, %f48, %f49;
	fma.rn.f32 	%f51, %f50, %f50, %f47;
	ld.global.f32 	%f52, [%rd11+16];
	ld.global.f32 	%f53, [%rd15+16];
	sub.f32 	%f54, %f52, %f53;
	fma.rn.f32 	%f55, %f54, %f54, %f51;
	ld.global.f32 	%f56, [%rd11+20];
	ld.global.f32 	%f57, [%rd15+20];
	sub.f32 	%f58, %f56, %f57;
	fma.rn.f32 	%f59, %f58, %f58, %f55;
	ld.global.f32 	%f60, [%rd11+24];
	ld.global.f32 	%f61, [%rd15+24];
	sub.f32 	%f62, %f60, %f61;
	fma.rn.f32 	%f63, %f62, %f62, %f59;
	ld.global.f32 	%f64, [%rd11+28];
	ld.global.f32 	%f65, [%rd15+28];
	sub.f32 	%f66, %f64, %f65;
	fma.rn.f32 	%f67, %f66, %f66, %f63;
	add.s32 	%r12, %r12, 16;
	add.s32 	%r11, %r11, 16;
	add.s64 	%rd15, %rd15, 64;
	setp.ne.s32 	%p2, %r12, 960;
	@%p2 bra 	$L__BB0_2;
	cvta.to.global.u64 	%rd12, %rd7;
	mul.wide.s32 	%rd13, %r1, 4;
	add.s64 	%rd14, %rd12, %rd13;
	st.global.f32 	[%rd14], %f67;
$L__BB0_4:
	ret;

}
	// .globl	_Z18compute_distances2PfS_S_
.visible .entry _Z18compute_distances2PfS_S_(
	.param .u64 .ptr .align 1 _Z18compute_distances2PfS_S__param_0,
	.param .u64 .ptr .align 1 _Z18compute_distances2PfS_S__param_1,
	.param .u64 .ptr .align 1 _Z18compute_distances2PfS_S__param_2
)
{
	.reg .pred 	%p<6>;
	.reg .b32 	%r<12>;
	.reg .b32 	%f<136>;
	.reg .b64 	%rd<13>;
	// demoted variable
	.shared .align 4 .b8 _ZZ18compute_distances2PfS_S_E4sacc[1024];
	ld.param.u64 	%rd2, [_Z18compute_distances2PfS_S__param_0];
	ld.param.u64 	%rd3, [_Z18compute_distances2PfS_S__param_1];
	ld.param.u64 	%rd1, [_Z18compute_distances2PfS_S__param_2];
	mov.u32 	%r1, %tid.x;
	mov.u32 	%r5, %tid.y;
	mov.u32 	%r6, %ctaid.x;
	shl.b32 	%r7, %r6, 3;
	add.s32 	%r2, %r7, %r5;
	mad.lo.s32 	%r8, %r2, 960, %r1;
	cvta.to.global.u64 	%rd4, %rd2;
	cvta.to.global.u64 	%rd5, %rd3;
	mul.wide.s32 	%rd6, %r8, 4;
	add.s64 	%rd7, %rd4, %rd6;
	ld.global.f32 	%f8, [%rd7];
	mul.wide.u32 	%rd8, %r1, 4;
	add.s64 	%rd9, %rd5, %rd8;
	ld.global.f32 	%f9, [%rd9];
	sub.f32 	%f10, %f8, %f9;
	fma.rn.f32 	%f11, %f10, %f10, 0f00000000;
	ld.global.f32 	%f12, [%rd7+128];
	ld.global.f32 	%f13, [%rd9+128];
	sub.f32 	%f14, %f12, %f13;
	fma.rn.f32 	%f15, %f14, %f14, %f11;
	ld.global.f32 	%f16, [%rd7+256];
	ld.global.f32 	%f17, [%rd9+256];
	sub.f32 	%f18, %f16, %f17;
	fma.rn.f32 	%f19, %f18, %f18, %f15;
	ld.global.f32 	%f20, [%rd7+384];
	ld.global.f32 	%f21, [%rd9+384];
	sub.f32 	%f22, %f20, %f21;
	fma.rn.f32 	%f23, %f22, %f22, %f19;
	ld.global.f32 	%f24, [%rd7+512];
	ld.global.f32 	%f25, [%rd9+512];
	sub.f32 	%f26, %f24, %f25;
	fma.rn.f32 	%f27, %f26, %f26, %f23;
	ld.global.f32 	%f28, [%rd7+640];
	ld.global.f32 	%f29, [%rd9+640];
	sub.f32 	%f30, %f28, %f29;
	fma.rn.f32 	%f31, %f30, %f30, %f27;
	ld.global.f32 	%f32, [%rd7+768];
	ld.global.f32 	%f33, [%rd9+768];
	sub.f32 	%f34, %f32, %f33;
	fma.rn.f32 	%f35, %f34, %f34, %f31;
	ld.global.f32 	%f36, [%rd7+896];
	ld.global.f32 	%f37, [%rd9+896];
	sub.f32 	%f38, %f36, %f37;
	fma.rn.f32 	%f39, %f38, %f38, %f35;
	ld.global.f32 	%f40, [%rd7+1024];
	ld.global.f32 	%f41, [%rd9+1024];
	sub.f32 	%f42, %f40, %f41;
	fma.rn.f32 	%f43, %f42, %f42, %f39;
	ld.global.f32 	%f44, [%rd7+1152];
	ld.global.f32 	%f45, [%rd9+1152];
	sub.f32 	%f46, %f44, %f45;
	fma.rn.f32 	%f47, %f46, %f46, %f43;
	ld.global.f32 	%f48, [%rd7+1280];
	ld.global.f32 	%f49, [%rd9+1280];
	sub.f32 	%f50, %f48, %f49;
	fma.rn.f32 	%f51, %f50, %f50, %f47;
	ld.global.f32 	%f52, [%rd7+1408];
	ld.global.f32 	%f53, [%rd9+1408];
	sub.f32 	%f54, %f52, %f53;
	fma.rn.f32 	%f55, %f54, %f54, %f51;
	ld.global.f32 	%f56, [%rd7+1536];
	ld.global.f32 	%f57, [%rd9+1536];
	sub.f32 	%f58, %f56, %f57;
	fma.rn.f32 	%f59, %f58, %f58, %f55;
	ld.global.f32 	%f60, [%rd7+1664];
	ld.global.f32 	%f61, [%rd9+1664];
	sub.f32 	%f62, %f60, %f61;
	fma.rn.f32 	%f63, %f62, %f62, %f59;
	ld.global.f32 	%f64, [%rd7+1792];
	ld.global.f32 	%f65, [%rd9+1792];
	sub.f32 	%f66, %f64, %f65;
	fma.rn.f32 	%f67, %f66, %f66, %f63;
	ld.global.f32 	%f68, [%rd7+1920];
	ld.global.f32 	%f69, [%rd9+1920];
	sub.f32 	%f70, %f68, %f69;
	fma.rn.f32 	%f71, %f70, %f70, %f67;
	ld.global.f32 	%f72, [%rd7+2048];
	ld.global.f32 	%f73, [%rd9+2048];
	sub.f32 	%f74, %f72, %f73;
	fma.rn.f32 	%f75, %f74, %f74, %f71;
	ld.global.f32 	%f76, [%rd7+2176];
	ld.global.f32 	%f77, [%rd9+2176];
	sub.f32 	%f78, %f76, %f77;
	fma.rn.f32 	%f79, %f78, %f78, %f75;
	ld.global.f32 	%f80, [%rd7+2304];
	ld.global.f32 	%f81, [%rd9+2304];
	sub.f32 	%f82, %f80, %f81;
	fma.rn.f32 	%f83, %f82, %f82, %f79;
	ld.global.f32 	%f84, [%rd7+2432];
	ld.global.f32 	%f85, [%rd9+2432];
	sub.f32 	%f86, %f84, %f85;
	fma.rn.f32 	%f87, %f86, %f86, %f83;
	ld.global.f32 	%f88, [%rd7+2560];
	ld.global.f32 	%f89, [%rd9+2560];
	sub.f32 	%f90, %f88, %f89;
	fma.rn.f32 	%f91, %f90, %f90, %f87;
	ld.global.f32 	%f92, [%rd7+2688];
	ld.global.f32 	%f93, [%rd9+2688];
	sub.f32 	%f94, %f92, %f93;
	fma.rn.f32 	%f95, %f94, %f94, %f91;
	ld.global.f32 	%f96, [%rd7+2816];
	ld.global.f32 	%f97, [%rd9+2816];
	sub.f32 	%f98, %f96, %f97;
	fma.rn.f32 	%f99, %f98, %f98, %f95;
	ld.global.f32 	%f100, [%rd7+2944];
	ld.global.f32 	%f101, [%rd9+2944];
	sub.f32 	%f102, %f100, %f101;
	fma.rn.f32 	%f103, %f102, %f102, %f99;
	ld.global.f32 	%f104, [%rd7+3072];
	ld.global.f32 	%f105, [%rd9+3072];
	sub.f32 	%f106, %f104, %f105;
	fma.rn.f32 	%f107, %f106, %f106, %f103;
	ld.global.f32 	%f108, [%rd7+3200];
	ld.global.f32 	%f109, [%rd9+3200];
	sub.f32 	%f110, %f108, %f109;
	fma.rn.f32 	%f111, %f110, %f110, %f107;
	ld.global.f32 	%f112, [%rd7+3328];
	ld.global.f32 	%f113, [%rd9+3328];
	sub.f32 	%f114, %f112, %f113;
	fma.rn.f32 	%f115, %f114, %f114, %f111;
	ld.global.f32 	%f116, [%rd7+3456];
	ld.global.f32 	%f117, [%rd9+3456];
	sub.f32 	%f118, %f116, %f117;
	fma.rn.f32 	%f119, %f118, %f118, %f115;
	ld.global.f32 	%f120, [%rd7+3584];
	ld.global.f32 	%f121, [%rd9+3584];
	sub.f32 	%f122, %f120, %f121;
	fma.rn.f32 	%f123, %f122, %f122, %f119;
	ld.global.f32 	%f124, [%rd7+3712];
	ld.global.f32 	%f125, [%rd9+3712];
	sub.f32 	%f126, %f124, %f125;
	fma.rn.f32 	%f127, %f126, %f126, %f123;
	shl.b32 	%r9, %r5, 7;
	mov.u32 	%r10, _ZZ18compute_distances2PfS_S_E4sacc;
	add.s32 	%r3, %r10, %r9;
	shl.b32 	%r11, %r1, 2;
	add.s32 	%r4, %r3, %r11;
	st.shared.f32 	[%r4], %f127;
	bar.sync 	0;
	setp.gt.u32 	%p1, %r1, 15;
	ld.shared.f32 	%f135, [%r4];
	@%p1 bra 	$L__BB1_6;
	ld.shared.f32 	%f128, [%r4+64];
	add.f32 	%f135, %f128, %f135;
	st.shared.f32 	[%r4], %f135;
	setp.gt.u32 	%p2, %r1, 7;
	@%p2 bra 	$L__BB1_6;
	ld.shared.f32 	%f129, [%r4+32];
	add.f32 	%f135, %f129, %f135;
	st.shared.f32 	[%r4], %f135;
	setp.gt.u32 	%p3, %r1, 3;
	@%p3 bra 	$L__BB1_6;
	ld.shared.f32 	%f130, [%r4+16];
	add.f32 	%f135, %f130, %f135;
	st.shared.f32 	[%r4], %f135;
	setp.gt.u32 	%p4, %r1, 1;
	@%p4 bra 	$L__BB1_6;
	ld.shared.f32 	%f131, [%r4+8];
	add.f32 	%f135, %f131, %f135;
	st.shared.f32 	[%r4], %f135;
	setp.ne.s32 	%p5, %r1, 0;
	@%p5 bra 	$L__BB1_6;
	ld.shared.f32 	%f132, [%r3+4];
	ld.shared.f32 	%f133, [%r3];
	add.f32 	%f134, %f132, %f133;
	st.shared.f32 	[%r3], %f134;
	ld.shared.f32 	%f135, [%r4];
$L__BB1_6:
	cvta.to.global.u64 	%rd10, %rd1;
	mul.wide.s32 	%rd11, %r2, 4;
	add.s64 	%rd12, %rd10, %rd11;
	st.global.f32 	[%rd12], %f135;
	ret;

}
	// .globl	_Z14findMinOfArrayPfS_Pi
.visible .entry _Z14findMinOfArrayPfS_Pi(
	.param .u64 .ptr .align 1 _Z14findMinOfArrayPfS_Pi_param_0,
	.param .u64 .ptr .align 1 _Z14findMinOfArrayPfS_Pi_param_1,
	.param .u64 .ptr .align 1 _Z14findMinOfArrayPfS_Pi_param_2
)
{
	.reg .pred 	%p<14>;
	.reg .b32 	%r<24>;
	.reg .b32 	%f<23>;
	.reg .b64 	%rd<12>;
	// demoted variable
	.shared .align 4 .b8 _ZZ14findMinOfArrayPfS_PiE7minDist[1024];
	// demoted variable
	.shared .align 4 .b8 _ZZ14findMinOfArrayPfS_PiE7minIndx[1024];
	ld.param.u64 	%rd1, [_Z14findMinOfArrayPfS_Pi_param_0];
	ld.param.u64 	%rd2, [_Z14findMinOfArrayPfS_Pi_param_1];
	ld.param.u64 	%rd3, [_Z14findMinOfArrayPfS_Pi_param_2];
	mov.u32 	%r1, %ctaid.x;
	mov.u32 	%r23, %ntid.x;
	mov.u32 	%r3, %tid.x;
	mad.lo.s32 	%r4, %r1, %r23, %r3;
	setp.gt.u32 	%p1, %r4, 102399;
	shl.b32 	%r10, %r3, 2;
	mov.u32 	%r11, _ZZ14findMinOfArrayPfS_PiE7minDist;
	add.s32 	%r5, %r11, %r10;
	mov.u32 	%r12, _ZZ14findMinOfArrayPfS_PiE7minIndx;
	add.s32 	%r6, %r12, %r10;
	@%p1 bra 	$L__BB2_2;
	cvta.to.global.u64 	%rd4, %rd1;
	mul.wide.u32 	%rd5, %r4, 4;
	add.s64 	%rd6, %rd4, %rd5;
	ld.global.f32 	%f2, [%rd6];
	st.shared.f32 	[%r5], %f2;
	st.shared.u32 	[%r6], %r4;
$L__BB2_2:
	bar.sync 	0;
	setp.lt.u32 	%p2, %r23, 66;
	@%p2 bra 	$L__BB2_7;
$L__BB2_3:
	mov.u32 	%r7, %r23;
	shr.u32 	%r23, %r7, 1;
	bar.sync 	0;
	setp.ge.u32 	%p3, %r3, %r23;
	@%p3 bra 	$L__BB2_6;
	ld.shared.f32 	%f3, [%r5];
	shl.b32 	%r9, %r23, 2;
	add.s32 	%r13, %r5, %r9;
	ld.shared.f32 	%f1, [%r13];
	setp.leu.f32 	%p4, %f3, %f1;
	@%p4 bra 	$L__BB2_6;
	st.shared.f32 	[%r5], %f1;
	add.s32 	%r14, %r6, %r9;
	ld.shared.u32 	%r15, [%r14];
	st.shared.u32 	[%r6], %r15;
$L__BB2_6:
	setp.gt.u32 	%p5, %r7, 131;
	@%p5 bra 	$L__BB2_3;
$L__BB2_7:
	setp.gt.u32 	%p6, %r3, 31;
	@%p6 bra 	$L__BB2_22;
	ld.volatile.shared.f32 	%f4, [%r5];
	ld.volatile.shared.f32 	%f5, [%r5+128];
	setp.leu.f32 	%p7, %f4, %f5;
	@%p7 bra 	$L__BB2_10;
	ld.volatile.shared.f32 	%f6, [%r5+128];
	st.volatile.shared.f32 	[%r5], %f6;
	ld.volatile.shared.u32 	%r16, [%r6+128];
	st.volatile.shared.u32 	[%r6], %r16;
$L__BB2_10:
	ld.volatile.shared.f32 	%f7, [%r5];
	ld.volatile.shared.f32 	%f8, [%r5+64];
	setp.leu.f32 	%p8, %f7, %f8;
	@%p8 bra 	$L__BB2_12;
	ld.volatile.shared.f32 	%f9, [%r5+64];
	st.volatile.shared.f32 	[%r5], %f9;
	ld.volatile.shared.u32 	%r17, [%r6+64];
	st.volatile.shared.u32 	[%r6], %r17;
$L__BB2_12:
	ld.volatile.shared.f32 	%f10, [%r5];
	ld.volatile.shared.f32 	%f11, [%r5+32];
	setp.leu.f32 	%p9, %f10, %f11;
	@%p9 bra 	$L__BB2_14;
	ld.volatile.shared.f32 	%f12, [%r5+32];
	st.volatile.shared.f32 	[%r5], %f12;
	ld.volatile.shared.u32 	%r18, [%r6+32];
	st.volatile.shared.u32 	[%r6], %r18;
$L__BB2_14:
	ld.volatile.shared.f32 	%f13, [%r5];
	ld.volatile.shared.f32 	%f14, [%r5+16];
	setp.leu.f32 	%p10, %f13, %f14;
	@%p10 bra 	$L__BB2_16;
	ld.volatile.shared.f32 	%f15, [%r5+16];
	st.volatile.shared.f32 	[%r5], %f15;
	ld.volatile.shared.u32 	%r19, [%r6+16];
	st.volatile.shared.u32 	[%r6], %r19;
$L__BB2_16:
	ld.volatile.shared.f32 	%f16, [%r5];
	ld.volatile.shared.f32 	%f17, [%r5+8];
	setp.leu.f32 	%p11, %f16, %f17;
	@%p11 bra 	$L__BB2_18;
	ld.volatile.shared.f32 	%f18, [%r5+8];
	st.volatile.shared.f32 	[%r5], %f18;
	ld.volatile.shared.u32 	%r20, [%r6+8];
	st.volatile.shared.u32 	[%r6], %r20;
$L__BB2_18:
	ld.volatile.shared.f32 	%f19, [%r5];
	ld.volatile.shared.f32 	%f20, [%r5+4];
	setp.leu.f32 	%p12, %f19, %f20;
	@%p12 bra 	$L__BB2_20;
	ld.volatile.shared.f32 	%f21, [%r5+4];
	st.volatile.shared.f32 	[%r5], %f21;
	ld.volatile.shared.u32 	%r21, [%r6+4];
	st.volatile.shared.u32 	[%r6], %r21;
$L__BB2_20:
	setp.ne.s32 	%p13, %r3, 0;
	@%p13 bra 	$L__BB2_22;
	ld.shared.f32 	%f22, [_ZZ14findMinOfArrayPfS_PiE7minDist];
	cvta.to.global.u64 	%rd7, %rd2;
	mul.wide.u32 	%rd8, %r1, 4;
	add.s64 	%rd9, %rd7, %rd8;
	st.global.f32 	[%rd9], %f22;
	ld.shared.u32 	%r22, [_ZZ14findMinOfArrayPfS_PiE7minIndx];
	cvta.to.global.u64 	%rd10, %rd3;
	add.s64 	%rd11, %rd10, %rd8;
	st.global.u32 	[%rd11], %r22;
$L__BB2_22:
	ret;

}


// ===== COMPILED SASS (sm_100) =====

	.target	sm_100

	.elftype	@"ET_EXEC"


//--------------------- .note.nv.tkinfo           --------------------------
	.section	.note.nv.tkinfo,"",@"SHT_NOTE"
	.sectionflags	@"SHF_NOTE_NV_TKINFO"
	.tkinfo
        /*0018*/ 	.word	0x00000002
        /*0030*/ 	.string	""
        /*0030*/ 	.string	"ptxas"
        /*0030*/ 	.string	"Cuda compilation tools, release 13.0, V13.0.88"
        /*0030*/ 	.string	"Build cuda_13.0.r13.0/compiler.36424714_0"
        /*0030*/ 	.string	"-arch sm_100 -m 64 "



//--------------------- .note.nv.cuinfo           --------------------------
	.section	.note.nv.cuinfo,"",@"SHT_NOTE"
	.sectionflags	@"SHF_NOTE_NV_CUINFO"
        /*0018*/ 	.short	0x0002
        /*001a*/ 	.short	0x0064
        /*001c*/ 	.short	0x0082
	.zero		2


//--------------------- .nv.info                  --------------------------
	.section	.nv.info,"",@"SHT_CUDA_INFO"
	.align	4


	//----- nvinfo : EIATTR_REGCOUNT
	.align		4
        /*0000*/ 	.byte	0x04, 0x2f
        /*0002*/ 	.short	(.L_1 - .L_0)
	.align		4
.L_0:
        /*0004*/ 	.word	index@(_Z17compute_distancesPfS_S_)
        /*0008*/ 	.word	0x00000020


	//----- nvinfo : EIATTR_FRAME_SIZE
	.align		4
.L_1:
        /*000c*/ 	.byte	0x04, 0x11
        /*000e*/ 	.short	(.L_3 - .L_2)
	.align		4
.L_2:
        /*0010*/ 	.word	index@(_Z17compute_distancesPfS_S_)
        /*0014*/ 	.word	0x00000000


	//----- nvinfo : EIATTR_REGCOUNT
	.align		4
.L_3:
        /*0018*/ 	.byte	0x04, 0x2f
        /*001a*/ 	.short	(.L_5 - .L_4)
	.align		4
.L_4:
        /*001c*/ 	.word	index@(_Z18compute_distances2PfS_S_)
        /*0020*/ 	.word	0x00000020


	//----- nvinfo : EIATTR_FRAME_SIZE
	.align		4
.L_5:
        /*0024*/ 	.byte	0x04, 0x11
        /*0026*/ 	.short	(.L_7 - .L_6)
	.align		4
.L_6:
        /*0028*/ 	.word	index@(_Z18compute_distances2PfS_S_)
        /*002c*/ 	.word	0x00000000


	//----- nvinfo : EIATTR_REGCOUNT
	.align		4
.L_7:
        /*0030*/ 	.byte	0x04, 0x2f
        /*0032*/ 	.short	(.L_9 - .L_8)
	.align		4
.L_8:
        /*0034*/ 	.word	index@(_Z14findMinOfArrayPfS_Pi)
        /*0038*/ 	.word	0x0000000e


	//----- nvinfo : EIATTR_FRAME_SIZE
	.align		4
.L_9:
        /*003c*/ 	.byte	0x04, 0x11
        /*003e*/ 	.short	(.L_11 - .L_10)
	.align		4
.L_10:
        /*0040*/ 	.word	index@(_Z14findMinOfArrayPfS_Pi)
        /*0044*/ 	.word	0x00000000


	//----- nvinfo : EIATTR_MIN_STACK_SIZE
	.align		4
.L_11:
        /*0048*/ 	.byte	0x04, 0x12
        /*004a*/ 	.short	(.L_13 - .L_12)
	.align		4
.L_12:
        /*004c*/ 	.word	index@(_Z14findMinOfArrayPfS_Pi)
        /*0050*/ 	.word	0x00000000


	//----- nvinfo : EIATTR_MIN_STACK_SIZE
	.align		4
.L_13:
        /*0054*/ 	.byte	0x04, 0x12
        /*0056*/ 	.short	(.L_15 - .L_14)
	.align		4
.L_14:
        /*0058*/ 	.word	index@(_Z18compute_distances2PfS_S_)
        /*005c*/ 	.word	0x00000000


	//----- nvinfo : EIATTR_MIN_STACK_SIZE
	.align		4
.L_15:
        /*0060*/ 	.byte	0x04, 0x12
        /*0062*/ 	.short	(.L_17 - .L_16)
	.align		4
.L_16:
        /*0064*/ 	.word	index@(_Z17compute_distancesPfS_S_)
        /*0068*/ 	.word	0x00000000
.L_17:


//--------------------- .nv.compat                --------------------------
	.section	.nv.compat,"",@"SHT_CUDA_COMPAT_INFO"
	.align	4
        /*0000*/ 	.byte	0x02, 0x09, 0x00, 0x00, 0x02, 0x02, 0x01, 0x00, 0x02, 0x05, 0x05, 0x00, 0x03, 0x07, 0x01, 0x01
        /*0010*/ 	.byte	0x02, 0x03, 0x00, 0x00, 0x02, 0x06, 0x01, 0x00, 0x04, 0x0b, 0x08, 0x00, 0x09, 0x00, 0x00, 0x00
        /*0020*/ 	.byte	0x00, 0x00, 0x00, 0x00


//--------------------- .nv.info._Z14findMinOfArrayPfS_Pi --------------------------
	.section	.nv.info._Z14findMinOfArrayPfS_Pi,"",@"SHT_CUDA_INFO"
	.sectionflags	@""
	.align	4


	//----- nvinfo : EIATTR_CUDA_API_VERSION
	.align		4
        /*0000*/ 	.byte	0x04, 0x37
        /*0002*/ 	.short	(.L_19 - .L_18)
.L_18:
        /*0004*/ 	.word	0x00000082


	//----- nvinfo : EIATTR_KPARAM_INFO
	.align		4
.L_19:
        /*0008*/ 	.byte	0x04, 0x17
        /*000a*/ 	.short	(.L_21 - .L_20)
.L_20:
        /*000c*/ 	.word	0x00000000
        /*0010*/ 	.short	0x0002
        /*0012*/ 	.short	0x0010
        /*0014*/ 	.byte	0x00, 0xf5, 0x21, 0x00


	//----- nvinfo : EIATTR_KPARAM_INFO
	.align		4
.L_21:
        /*0018*/ 	.byte	0x04, 0x17
        /*001a*/ 	.short	(.L_23 - .L_22)
.L_22:
        /*001c*/ 	.word	0x00000000
        /*0020*/ 	.short	0x0001
        /*0022*/ 	.short	0x0008
        /*0024*/ 	.byte	0x00, 0xf5, 0x21, 0x00


	//----- nvinfo : EIATTR_KPARAM_INFO
	.align		4
.L_23:
        /*0028*/ 	.byte	0x04, 0x17
        /*002a*/ 	.short	(.L_25 - .L_24)
.L_24:
        /*002c*/ 	.word	0x00000000
        /*0030*/ 	.short	0x0000
        /*0032*/ 	.short	0x0000
        /*0034*/ 	.byte	0x00, 0xf5, 0x21, 0x00


	//----- nvinfo : EIATTR_SPARSE_MMA_MASK
	.align		4
.L_25:
        /*0038*/ 	.byte	0x03, 0x50
        /*003a*/ 	.short	0x0000


	//----- nvinfo : EIATTR_MAXREG_COUNT
	.align		4
        /*003c*/ 	.byte	0x03, 0x1b
        /*003e*/ 	.short	0x00ff


	//----- nvinfo : EIATTR_NUM_BARRIERS
	.align		4
        /*0040*/ 	.byte	0x02, 0x4c
        /*0042*/ 	.byte	0x01
	.zero		1


	//----- nvinfo : EIATTR_MERCURY_ISA_VERSION
	.align		4
        /*0044*/ 	.byte	0x03, 0x5f
        /*0046*/ 	.short	0x0101


	//----- nvinfo : EIATTR_VRC_CTA_INIT_COUNT
	.align		4
        /*0048*/ 	.byte	0x02, 0x4a
	.zero		1
	.zero		1


	//----- nvinfo : EIATTR_EXIT_INSTR_OFFSETS
	.align		4
        /*004c*/ 	.byte	0x04, 0x1c
        /*004e*/ 	.short	(.L_27 - .L_26)


	//   ....[0]....
.L_26:
        /*0050*/ 	.word	0x00000290


	//   ....[1]....
        /*0054*/ 	.word	0x00000550


	//   ....[2]....
        /*0058*/ 	.word	0x00000610


	//----- nvinfo : EIATTR_CRS_STACK_SIZE
	.align		4
.L_27:
        /*005c*/ 	.byte	0x04, 0x1e
        /*005e*/ 	.short	(.L_29 - .L_28)
.L_28:
        /*0060*/ 	.word	0x00000000


	//----- nvinfo : EIATTR_CBANK_PARAM_SIZE
	.align		4
.L_29:
        /*0064*/ 	.byte	0x03, 0x19
        /*0066*/ 	.short	0x0018


	//----- nvinfo : EIATTR_PARAM_CBANK
	.align		4
        /*0068*/ 	.byte	0x04, 0x0a
        /*006a*/ 	.short	(.L_31 - .L_30)
	.align		4
.L_30:
        /*006c*/ 	.word	index@(.nv.constant0._Z14findMinOfArrayPfS_Pi)
        /*0070*/ 	.short	0x0380
        /*0072*/ 	.short	0x0018


	//----- nvinfo : EIATTR_SW_WAR
	.align		4
.L_31:
        /*0074*/ 	.byte	0x04, 0x36
        /*0076*/ 	.short	(.L_33 - .L_32)
.L_32:
        /*0078*/ 	.word	0x00000008
.L_33:


//--------------------- .nv.info._Z18compute_distances2PfS_S_ --------------------------
	.section	.nv.info._Z18compute_distances2PfS_S_,"",@"SHT_CUDA_INFO"
	.sectionflags	@""
	.align	4


	//----- nvinfo : EIATTR_CUDA_API_VERSION
	.align		4
        /*0000*/ 	.byte	0x04, 0x37
        /*0002*/ 	.short	(.L_35 - .L_34)
.L_34:
        /*0004*/ 	.word	0x00000082


	//----- nvinfo : EIATTR_KPARAM_INFO
	.align		4
.L_35:
        /*0008*/ 	.byte	0x04, 0x17
        /*000a*/ 	.short	(.L_37 - .L_36)
.L_36:
        /*000c*/ 	.word	0x00000000
        /*0010*/ 	.short	0x0002
        /*0012*/ 	.short	0x0010
        /*0014*/ 	.byte	0x00, 0xf5, 0x21, 0x00


	//----- nvinfo : EIATTR_KPARAM_INFO
	.align		4
.L_37:
        /*0018*/ 	.byte	0x04, 0x17
        /*001a*/ 	.short	(.L_39 - .L_38)
.L_38:
        /*001c*/ 	.word	0x00000000
        /*0020*/ 	.short	0x0001
        /*0022*/ 	.short	0x0008
        /*0024*/ 	.byte	0x00, 0xf5, 0x21, 0x00


	//----- nvinfo : EIATTR_KPARAM_INFO
	.align		4
.L_39:
        /*0028*/ 	.byte	0x04, 0x17
        /*002a*/ 	.short	(.L_41 - .L_40)
.L_40:
        /*002c*/ 	.word	0x00000000
        /*0030*/ 	.short	0x0000
        /*0032*/ 	.short	0x0000
        /*0034*/ 	.byte	0x00, 0xf5, 0x21, 0x00


	//----- nvinfo : EIATTR_SPARSE_MMA_MASK
	.align		4
.L_41:
        /*0038*/ 	.byte	0x03, 0x50
        /*003a*/ 	.short	0x0000


	//----- nvinfo : EIATTR_MAXREG_COUNT
	.align		4
        /*003c*/ 	.byte	0x03, 0x1b
        /*003e*/ 	.short	0x00ff


	//----- nvinfo : EIATTR_NUM_BARRIERS
	.align		4
        /*0040*/ 	.byte	0x02, 0x4c
        /*0042*/ 	.byte	0x01
	.zero		1


	//----- nvinfo : EIATTR_MERCURY_ISA_VERSION
	.align		4
        /*0044*/ 	.byte	0x03, 0x5f
        /*0046*/ 	.short	0x0101


	//----- nvinfo : EIATTR_VRC_CTA_INIT_COUNT
	.align		4
        /*0048*/ 	.byte	0x02, 0x4a
	.zero		1
	.zero		1


	//----- nvinfo : EIATTR_EXIT_INSTR_OFFSETS
	.align		4
        /*004c*/ 	.byte	0x04, 0x1c
        /*004e*/ 	.short	(.L_43 - .L_42)


	//   ....[0]....
.L_42:
        /*0050*/ 	.word	0x00000a90


	//----- nvinfo : EIATTR_CRS_STACK_SIZE
	.align		4
.L_43:
        /*0054*/ 	.byte	0x04, 0x1e
        /*0056*/ 	.short	(.L_45 - .L_44)
.L_44:
        /*0058*/ 	.word	0x00000000


	//----- nvinfo : EIATTR_CBANK_PARAM_SIZE
	.align		4
.L_45:
        /*005c*/ 	.byte	0x03, 0x19
        /*005e*/ 	.short	0x0018


	//----- nvinfo : EIATTR_PARAM_CBANK
	.align		4
        /*0060*/ 	.byte	0x04, 0x0a
        /*0062*/ 	.short	(.L_47 - .L_46)
	.align		4
.L_46:
        /*0064*/ 	.word	index@(.nv.constant0._Z18compute_distances2PfS_S_)
        /*0068*/ 	.short	0x0380
        /*006a*/ 	.short	0x0018


	//----- nvinfo : EIATTR_SW_WAR
	.align		4
.L_47:
        /*006c*/ 	.byte	0x04, 0x36
        /*006e*/ 	.short	(.L_49 - .L_48)
.L_48:
        /*0070*/ 	.word	0x00000008
.L_49:


//--------------------- .nv.info._Z17compute_distancesPfS_S_ --------------------------
	.section	.nv.info._Z17compute_distancesPfS_S_,"",@"SHT_CUDA_INFO"
	.sectionflags	@""
	.align	4


	//----- nvinfo : EIATTR_CUDA_API_VERSION
	.align		4
        /*0000*/ 	.byte	0x04, 0x37
        /*0002*/ 	.short	(.L_51 - .L_50)
.L_50:
        /*0004*/ 	.word	0x00000082


	//----- nvinfo : EIATTR_KPARAM_INFO
	.align		4
.L_51:
        /*0008*/ 	.byte	0x04, 0x17
        /*000a*/ 	.short	(.L_53 - .L_52)
.L_52:
        /*000c*/ 	.word	0x00000000
        /*0010*/ 	.short	0x0002
        /*0012*/ 	.short	0x0010
        /*0014*/ 	.byte	0x00, 0xf5, 0x21, 0x00


	//----- nvinfo : EIATTR_KPARAM_INFO
	.align		4
.L_53:
        /*0018*/ 	.byte	0x04, 0x17
        /*001a*/ 	.short	(.L_55 - .L_54)
.L_54:
        /*001c*/ 	.word	0x00000000
        /*0020*/ 	.short	0x0001
        /*0022*/ 	.short	0x0008
        /*0024*/ 	.byte	0x00, 0xf5, 0x21, 0x00


	//----- nvinfo : EIATTR_KPARAM_INFO
	.align		4
.L_55:
        /*0028*/ 	.byte	0x04, 0x17
        /*002a*/ 	.short	(.L_57 - .L_56)
.L_56:
        /*002c*/ 	.word	0x00000000
        /*0030*/ 	.short	0x0000
        /*0032*/ 	.short	0x0000
        /*0034*/ 	.byte	0x00, 0xf5, 0x21, 0x00


	//----- nvinfo : EIATTR_SPARSE_MMA_MASK
	.align		4
.L_57:
        /*0038*/ 	.byte	0x03, 0x50
        /*003a*/ 	.short	0x0000


	//----- nvinfo : EIATTR_MAXREG_COUNT
	.align		4
        /*003c*/ 	.byte	0x03, 0x1b
        /*003e*/ 	.short	0x00ff


	//----- nvinfo : EIATTR_MERCURY_ISA_VERSION
	.align		4
        /*0040*/ 	.byte	0x03, 0x5f
        /*0042*/ 	.short	0x0101


	//----- nvinfo : EIATTR_VRC_CTA_INIT_COUNT
	.align		4
        /*0044*/ 	.byte	0x02, 0x4a
	.zero		1
	.zero		1


	//----- nvinfo : EIATTR_EXIT_INSTR_OFFSETS
	.align		4
        /*0048*/ 	.byte	0x04, 0x1c
        /*004a*/ 	.short	(.L_59 - .L_58)


	//   ....[0]....
.L_58:
        /*004c*/ 	.word	0x00000060


	//   ....[1]....
        /*0050*/ 	.word	0x000005e0


	//----- nvinfo : EIATTR_CBANK_PARAM_SIZE
	.align		4
.L_59:
        /*0054*/ 	.byte	0x03, 0x19
        /*0056*/ 	.short	0x0018


	//----- nvinfo : EIATTR_PARAM_CBANK
	.align		4
        /*0058*/ 	.byte	0x04, 0x0a
        /*005a*/ 	.short	(.L_61 - .L_60)
	.align		4
.L_60:
        /*005c*/ 	.word	index@(.nv.constant0._Z17compute_distancesPfS_S_)
        /*0060*/ 	.short	0x0380
        /*0062*/ 	.short	0x0018


	//----- nvinfo : EIATTR_SW_WAR
	.align		4
.L_61:
        /*0064*/ 	.byte	0x04, 0x36
        /*0066*/ 	.short	(.L_63 - .L_62)
.L_62:
        /*0068*/ 	.word	0x00000008
.L_63:


//--------------------- .nv.callgraph             --------------------------
	.section	.nv.callgraph,"",@"SHT_CUDA_CALLGRAPH"
	.align	4
	.sectionentsize	8
	.align		4
        /*0000*/ 	.word	0x00000000
	.align		4
        /*0004*/ 	.word	0xffffffff
	.align		4
        /*0008*/ 	.word	0x00000000
	.align		4
        /*000c*/ 	.word	0xfffffffe
	.align		4
        /*0010*/ 	.word	0x00000000
	.align		4
        /*0014*/ 	.word	0xfffffffd
	.align		4
        /*0018*/ 	.word	0x00000000
	.align		4
        /*001c*/ 	.word	0xfffffffc


//--------------------- .text._Z14findMinOfArrayPfS_Pi --------------------------
	.section	.text._Z14findMinOfArrayPfS_Pi,"ax",@progbits
	.align	128
        .global         _Z14findMinOfArrayPfS_Pi
        .type           _Z14findMinOfArrayPfS_Pi,@function
        .size           _Z14findMinOfArrayPfS_Pi,(.L_x_10 - _Z14findMinOfArrayPfS_Pi)
        .other          _Z14findMinOfArrayPfS_Pi,@"STO_CUDA_ENTRY STV_DEFAULT"
_Z14findMinOfArrayPfS_Pi:
.text._Z14findMinOfArrayPfS_Pi:
[----:B------:R-:W-:Y:S01]  /*0000*/  LDC R1, c[0x0][0x37c] ;  /* 0x0000df00ff017b82 */ /* 0x000fe20000000800 */
[----:B------:R-:W0:Y:S01]  /*0010*/  S2R R0, SR_CTAID.X ;  /* 0x0000000000007919 */ /* 0x000e220000002500 */
[----:B------:R-:W0:Y:S01]  /*0020*/  LDCU UR7, c[0x0][0x360] ;  /* 0x00006c00ff0777ac */ /* 0x000e220008000800 */
[----:B------:R-:W0:Y:S01]  /*0030*/  S2R R3, SR_TID.X ;  /* 0x0000000000037919 */ /* 0x000e220000002100 */
[----:B------:R-:W1:Y:S01]  /*0040*/  LDCU.64 UR8, c[0x0][0x358] ;  /* 0x00006b00ff0877ac */ /* 0x000e620008000a00 */
[----:B0-----:R-:W-:-:S05]  /*0050*/  IMAD R5, R0, UR7, R3 ;  /* 0x0000000700057c24 */ /* 0x001fca000f8e0203 */
[----:B------:R-:W-:-:S13]  /*0060*/  ISETP.GT.U32.AND P0, PT, R5, 0x18fff, PT ;  /* 0x00018fff0500780c */ /* 0x000fda0003f04070 */
[----:B------:R-:W0:Y:S02]  /*0070*/  @!P0 LDC.64 R6, c[0x0][0x380] ;  /* 0x0000e000ff068b82 */ /* 0x000e240000000a00 */
[----:B0-----:R-:W-:-:S05]  /*0080*/  @!P0 IMAD.WIDE.U32 R6, R5, 0x4, R6 ;  /* 0x0000000405068825 */ /* 0x001fca00078e0006 */
[----:B-1----:R0:W2:Y:S01]  /*0090*/  @!P0 LDG.E R9, desc[UR8][R6.64] ;  /* 0x0000000806098981 */ /* 0x0020a2000c1e1900 */
[----:B------:R-:W1:Y:S01]  /*00a0*/  S2UR UR6, SR_CgaCtaId ;  /* 0x00000000000679c3 */ /* 0x000e620000008800 */
[----:B------:R-:W-:Y:S02]  /*00b0*/  UMOV UR4, 0x400 ;  /* 0x0000040000047882 */ /* 0x000fe40000000000 */
[----:B------:R-:W-:Y:S01]  /*00c0*/  UIADD3 UR5, UPT, UPT, UR4, 0x400, URZ ;  /* 0x0000040004057890 */ /* 0x000fe2000fffe0ff */
[----:B0-----:R-:W-:Y:S01]  /*00d0*/  IMAD.U32 R7, RZ, RZ, UR7 ;  /* 0x00000007ff077e24 */ /* 0x001fe2000f8e00ff */
[----:B-1----:R-:W-:Y:S02]  /*00e0*/  ULEA UR4, UR6, UR4, 0x18 ;  /* 0x0000000406047291 */ /* 0x002fe4000f8ec0ff */
[----:B------:R-:W-:-:S04]  /*00f0*/  ULEA UR5, UR6, UR5, 0x18 ;  /* 0x0000000506057291 */ /* 0x000fc8000f8ec0ff */
[C---:B------:R-:W-:Y:S02]  /*0100*/  LEA R4, R3.reuse, UR4, 0x2 ;  /* 0x0000000403047c11 */ /* 0x040fe4000f8e10ff */
[----:B------:R-:W-:-:S03]  /*0110*/  LEA R2, R3, UR5, 0x2 ;  /* 0x0000000503027c11 */ /* 0x000fc6000f8e10ff */
[----:B--2---:R0:W-:Y:S04]  /*0120*/  @!P0 STS [R4], R9 ;  /* 0x0000000904008388 */ /* 0x0041e80000000800 */
[----:B------:R0:W-:Y:S01]  /*0130*/  @!P0 STS [R2], R5 ;  /* 0x0000000502008388 */ /* 0x0001e20000000800 */
[----:B------:R-:W-:Y:S01]  /*0140*/  BAR.SYNC.DEFER_BLOCKING 0x0 ;  /* 0x0000000000007b1d */ /* 0x000fe20000010000 */
[----:B------:R-:W-:-:S13]  /*0150*/  ISETP.GE.U32.AND P0, PT, R7, 0x42, PT ;  /* 0x000000420700780c */ /* 0x000fda0003f06070 */
[----:B0-----:R-:W-:Y:S05]  /*0160*/  @!P0 BRA `(.L_x_0) ;  /* 0x0000000000448947 */ /* 0x001fea0003800000 */
.L_x_3:
[--C-:B0-----:R-:W-:Y:S01]  /*0170*/  IMAD.MOV.U32 R5, RZ, RZ, R7.reuse ;  /* 0x000000ffff057224 */ /* 0x101fe200078e0007 */
[----:B------:R-:W-:Y:S01]  /*0180*/  SHF.R.U32.HI R7, RZ, 0x1, R7 ;  /* 0x00000001ff077819 */ /* 0x000fe20000011607 */
[----:B------:R-:W-:Y:S03]  /*0190*/  BAR.SYNC.DEFER_BLOCKING 0x0 ;  /* 0x0000000000007b1d */ /* 0x000fe60000010000 */
[----:B------:R-:W-:Y:S02]  /*01a0*/  ISETP.GE.U32.AND P1, PT, R3, R7, PT ;  /* 0x000000070300720c */ /* 0x000fe40003f26070 */
[----:B------:R-:W-:Y:S01]  /*01b0*/  ISETP.GT.U32.AND P0, PT, R5, 0x83, PT ;  /* 0x000000830500780c */ /* 0x000fe20003f04070 */
[----:B------:R-:W-:Y:S10]  /*01c0*/  BSSY.RECONVERGENT B0, `(.L_x_1) ;  /* 0x000000a000007945 */ /* 0x000ff40003800200 */
[----:B------:R-:W-:Y:S05]  /*01d0*/  @P1 BRA `(.L_x_2) ;  /* 0x0000000000201947 */ /* 0x000fea0003800000 */
[----:B------:R-:W-:Y:S01]  /*01e0*/  IMAD R6, R7, 0x4, R4 ;  /* 0x0000000407067824 */ /* 0x000fe200078e0204 */
[----:B------:R-:W-:Y:S05]  /*01f0*/  LDS R5, [R4] ;  /* 0x0000000004057984 */ /* 0x000fea0000000800 */
[----:B------:R-:W0:Y:S02]  /*0200*/  LDS R6, [R6] ;  /* 0x0000000006067984 */ /* 0x000e240000000800 */
[----:B0-----:R-:W-:-:S13]  /*0210*/  FSETP.GT.AND P1, PT, R5, R6, PT ;  /* 0x000000060500720b */ /* 0x001fda0003f24000 */
[----:B------:R-:W-:Y:S01]  /*0220*/  @P1 IMAD R5, R7, 0x4, R2 ;  /* 0x0000000407051824 */ /* 0x000fe200078e0202 */
[----:B------:R-:W-:Y:S05]  /*0230*/  @P1 STS [R4], R6 ;  /* 0x0000000604001388 */ /* 0x000fea0000000800 */
[----:B------:R-:W0:Y:S04]  /*0240*/  @P1 LDS R5, [R5] ;  /* 0x0000000005051984 */ /* 0x000e280000000800 */
[----:B0-----:R0:W-:Y:S02]  /*0250*/  @P1 STS [R2], R5 ;  /* 0x0000000502001388 */ /* 0x0011e40000000800 */
.L_x_2:
[----:B------:R-:W-:Y:S05]  /*0260*/  BSYNC.RECONVERGENT B0 ;  /* 0x0000000000007941 */ /* 0x000fea0003800200 */
.L_x_1:
[----:B------:R-:W-:Y:S05]  /*0270*/  @P0 BRA `(.L_x_3) ;  /* 0xfffffffc00bc0947 */ /* 0x000fea000383ffff */
.L_x_0:
[----:B------:R-:W-:-:S13]  /*0280*/  ISETP.GT.U32.AND P0, PT, R3, 0x1f, PT ;  /* 0x0000001f0300780c */ /* 0x000fda0003f04070 */
[----:B------:R-:W-:Y:S05]  /*0290*/  @P0 EXIT ;  /* 0x000000000000094d */ /* 0x000fea0003800000 */
[----:B0-----:R-:W-:Y:S01]  /*02a0*/  LDS R5, [R4] ;  /* 0x0000000004057984 */ /* 0x001fe20000000800 */
[----:B------:R-:W-:-:S03]  /*02b0*/  ISETP.NE.AND P1, PT, R3, RZ, PT ;  /* 0x000000ff0300720c */ /* 0x000fc60003f25270 */
[----:B------:R-:W0:Y:S02]  /*02c0*/  LDS R6, [R4+0x80] ;  /* 0x0000800004067984 */ /* 0x000e240000000800 */
[----:B0-----:R-:W-:-:S13]  /*02d0*/  FSETP.GT.AND P0, PT, R5, R6, PT ;  /* 0x000000060500720b */ /* 0x001fda0003f04000 */
[----:B------:R-:W0:Y:S04]  /*02e0*/  @P0 LDS R5, [R4+0x80] ;  /* 0x0000800004050984 */ /* 0x000e280000000800 */
[----:B0-----:R-:W-:Y:S04]  /*02f0*/  @P0 STS [R4], R5 ;  /* 0x0000000504000388 */ /* 0x001fe80000000800 */
[----:B------:R-:W0:Y:S04]  /*0300*/  @P0 LDS R7, [R2+0x80] ;  /* 0x0000800002070984 */ /* 0x000e280000000800 */
[----:B0-----:R-:W-:Y:S04]  /*0310*/  @P0 STS [R2], R7 ;  /* 0x0000000702000388 */ /* 0x001fe80000000800 */
[----:B------:R-:W-:Y:S04]  /*0320*/  LDS R6, [R4] ;  /* 0x0000000004067984 */ /* 0x000fe80000000800 */
        /* <DEDUP_REMOVED lines=33> */
[----:B0-----:R0:W-:Y:S01]  /*0540*/  @P0 STS [R2], R11 ;  /* 0x0000000b02000388 */ /* 0x0011e20000000800 */
[----:B------:R-:W-:Y:S05]  /*0550*/  @P1 EXIT ;  /* 0x000000000000194d */ /* 0x000fea0003800000 */
[----:B------:R-:W1:Y:S01]  /*0560*/  S2UR UR5, SR_CgaCtaId ;  /* 0x00000000000579c3 */ /* 0x000e620000008800 */
[----:B------:R-:W-:-:S07]  /*0570*/  UMOV UR4, 0x400 ;  /* 0x0000040000047882 */ /* 0x000fce0000000000 */
[----:B0-----:R-:W0:Y:S08]  /*0580*/  LDC.64 R2, c[0x0][0x388] ;  /* 0x0000e200ff027b82 */ /* 0x001e300000000a00 */
[----:B------:R-:W2:Y:S01]  /*0590*/  LDC.64 R4, c[0x0][0x390] ;  /* 0x0000e400ff047b82 */ /* 0x000ea20000000a00 */
[----:B-1----:R-:W-:Y:S01]  /*05a0*/  ULEA UR4, UR5, UR4, 0x18 ;  /* 0x0000000405047291 */ /* 0x002fe2000f8ec0ff */
[----:B0-----:R-:W-:-:S08]  /*05b0*/  IMAD.WIDE.U32 R2, R0, 0x4, R2 ;  /* 0x0000000400027825 */ /* 0x001fd000078e0002 */
[----:B------:R-:W0:Y:S04]  /*05c0*/  LDS R7, [UR4] ;  /* 0x00000004ff077984 */ /* 0x000e280008000800 */
[----:B------:R-:W1:Y:S01]  /*05d0*/  LDS R9, [UR4+0x400] ;  /* 0x00040004ff097984 */ /* 0x000e620008000800 */
[----:B--2---:R-:W-:-:S03]  /*05e0*/  IMAD.WIDE.U32 R4, R0, 0x4, R4 ;  /* 0x0000000400047825 */ /* 0x004fc600078e0004 */
[----:B0-----:R-:W-:Y:S04]  /*05f0*/  STG.E desc[UR8][R2.64], R7 ;  /* 0x0000000702007986 */ /* 0x001fe8000c101908 */
[----:B-1----:R-:W-:Y:S01]  /*0600*/  STG.E desc[UR8][R4.64], R9 ;  /* 0x0000000904007986 */ /* 0x002fe2000c101908 */
[----:B------:R-:W-:Y:S05]  /*0610*/  EXIT ;  /* 0x000000000000794d */ /* 0x000fea0003800000 */
.L_x_4:
[----:B------:R-:W-:-:S00]  /*0620*/  BRA `(.L_x_4) ;  /* 0xfffffffc00fc7947 */ /* 0x000fc0000383ffff */
[----:B------:R-:W-:-:S00]  /*0630*/  NOP ;  /* 0x0000000000007918 */ /* 0x000fc00000000000 */
        /* <DEDUP_REMOVED lines=12> */
.L_x_10:


//--------------------- .text._Z18compute_distances2PfS_S_ --------------------------
	.section	.text._Z18compute_distances2PfS_S_,"ax",@progbits
	.align	128
        .global         _Z18compute_distances2PfS_S_
        .type           _Z18compute_distances2PfS_S_,@function
        .size           _Z18compute_distances2PfS_S_,(.L_x_11 - _Z18compute_distances2PfS_S_)
        .other          _Z18compute_distances2PfS_S_,@"STO_CUDA_ENTRY STV_DEFAULT"
_Z18compute_distances2PfS_S_:
.text._Z18compute_distances2PfS_S_:
[----:B------:R-:W-:Y:S01]  /*0000*/  LDC R1, c[0x0][0x37c] ;  /* 0x0000df00ff017b82 */ /* 0x000fe20000000800 */
[----:B------:R-:W0:Y:S07]  /*0010*/  S2R R8, SR_TID.Y ;  /* 0x0000000000087919 */ /* 0x000e2e0000002200 */
[----:B------:R-:W1:Y:S01]  /*0020*/  LDC.64 R2, c[0x0][0x388] ;  /* 0x0000e200ff027b82 */ /* 0x000e620000000a00 */
[----:B------:R-:W2:Y:S01]  /*0030*/  LDCU.64 UR6, c[0x0][0x358] ;  /* 0x00006b00ff0677ac */ /* 0x000ea20008000a00 */
[----:B------:R-:W0:Y:S01]  /*0040*/  S2R R7, SR_CTAID.X ;  /* 0x0000000000077919 */ /* 0x000e220000002500 */
[----:B------:R-:W1:Y:S05]  /*0050*/  S2R R6, SR_TID.X ;  /* 0x0000000000067919 */ /* 0x000e6a0000002100 */
[----:B------:R-:W3:Y:S01]  /*0060*/  LDC.64 R4, c[0x0][0x380] ;  /* 0x0000e000ff047b82 */ /* 0x000ee20000000a00 */
[----:B0-----:R-:W-:Y:S01]  /*0070*/  LEA R7, R7, R8, 0x3 ;  /* 0x0000000807077211 */ /* 0x001fe200078e18ff */
[----:B-1----:R-:W-:-:S04]  /*0080*/  IMAD.WIDE.U32 R2, R6, 0x4, R2 ;  /* 0x0000000406027825 */ /* 0x002fc800078e0002 */
[----:B------:R-:W-:Y:S01]  /*0090*/  IMAD R9, R7, 0x3c0, R6 ;  /* 0x000003c007097824 */ /* 0x000fe200078e0206 */
[----:B--2---:R-:W2:Y:S03]  /*00a0*/  LDG.E R21, desc[UR6][R2.64] ;  /* 0x0000000602157981 */ /* 0x004ea6000c1e1900 */
[----:B---3--:R-:W-:Y:S01]  /*00b0*/  IMAD.WIDE R4, R9, 0x4, R4 ;  /* 0x0000000409047825 */ /* 0x008fe200078e0204 */
[----:B------:R-:W3:Y:S04]  /*00c0*/  LDG.E R25, desc[UR6][R2.64+0x80] ;  /* 0x0000800602197981 */ /* 0x000ee8000c1e1900 */
[----:B------:R-:W2:Y:S04]  /*00d0*/  LDG.E R0, desc[UR6][R4.64] ;  /* 0x0000000604007981 */ /* 0x000ea8000c1e1900 */
[----:B------:R-:W3:Y:S04]  /*00e0*/  LDG.E R24, desc[UR6][R4.64+0x80] ;  /* 0x0000800604187981 */ /* 0x000ee8000c1e1900 */
[----:B------:R-:W4:Y:S04]  /*00f0*/  LDG.E R16, desc[UR6][R2.64+0x100] ;  /* 0x0001000602107981 */ /* 0x000f28000c1e1900 */
[----:B------:R-:W4:Y:S04]  /*0100*/  LDG.E R17, desc[UR6][R4.64+0x100] ;  /* 0x0001000604117981 */ /* 0x000f28000c1e1900 */
[----:B------:R-:W5:Y:S04]  /*0110*/  LDG.E R23, desc[UR6][R2.64+0x180] ;  /* 0x0001800602177981 */ /* 0x000f68000c1e1900 */
        /* <DEDUP_REMOVED lines=13> */
[----:B------:R-:W5:Y:S01]  /*01f0*/  LDG.E R28, desc[UR6][R4.64+0xe80] ;  /* 0x000e8006041c7981 */ /* 0x000f62000c1e1900 */
[----:B--2---:R-:W-:-:S03]  /*0200*/  FADD R0, R0, -R21 ;  /* 0x8000001500007221 */ /* 0x004fc60000000000 */
[----:B------:R-:W2:Y:S01]  /*0210*/  LDG.E R21, desc[UR6][R4.64+0x480] ;  /* 0x0004800604157981 */ /* 0x000ea2000c1e1900 */
[----:B---3--:R-:W-:Y:S01]  /*0220*/  FADD R25, R24, -R25 ;  /* 0x8000001918197221 */ /* 0x008fe20000000000 */
[----:B------:R-:W-:Y:S02]  /*0230*/  FFMA R0, R0, R0, RZ ;  /* 0x0000000000007223 */ /* 0x000fe400000000ff */
[----:B------:R-:W3:Y:S02]  /*0240*/  LDG.E R24, desc[UR6][R2.64+0x500] ;  /* 0x0005000602187981 */ /* 0x000ee4000c1e1900 */
[----:B------:R-:W-:Y:S02]  /*0250*/  FFMA R0, R25, R25, R0 ;  /* 0x0000001919007223 */ /* 0x000fe40000000000 */
[----:B------:R-:W3:Y:S01]  /*0260*/  LDG.E R25, desc[UR6][R4.64+0x500] ;  /* 0x0005000604197981 */ /* 0x000ee2000c1e1900 */
[----:B----4-:R-:W-:-:S03]  /*0270*/  FADD R17, R17, -R16 ;  /* 0x8000001011117221 */ /* 0x010fc60000000000 */
[----:B------:R-:W4:Y:S01]  /*0280*/  LDG.E R16, desc[UR6][R2.64+0x580] ;  /* 0x0005800602107981 */ /* 0x000f22000c1e1900 */
[----:B------:R-:W-:-:S03]  /*0290*/  FFMA R0, R17, R17, R0 ;  /* 0x0000001111007223 */ /* 0x000fc60000000000 */
[----:B------:R-:W4:Y:S01]  /*02a0*/  LDG.E R17, desc[UR6][R4.64+0x580] ;  /* 0x0005800604117981 */ /* 0x000f22000c1e1900 */
[----:B-----5:R-:W-:-:S04]  /*02b0*/  FADD R23, R26, -R23 ;  /* 0x800000171a177221 */ /* 0x020fc80000000000 */
[----:B------:R-:W-:Y:S01]  /*02c0*/  FFMA R0, R23, R23, R0 ;  /* 0x0000001717007223 */ /* 0x000fe20000000000 */
[----:B------:R-:W-:Y:S02]  /*02d0*/  FADD R23, R19, -R18 ;  /* 0x8000001213177221 */ /* 0x000fe40000000000 */
[----:B------:R-:W5:Y:S04]  /*02e0*/  LDG.E R18, desc[UR6][R2.64+0x600] ;  /* 0x0006000602127981 */ /* 0x000f68000c1e1900 */
[----:B------:R-:W5:Y:S01]  /*02f0*/  LDG.E R19, desc[UR6][R4.64+0x600] ;  /* 0x0006000604137981 */ /* 0x000f62000c1e1900 */
[----:B------:R-:W-:Y:S01]  /*0300*/  FFMA R23, R23, R23, R0 ;  /* 0x0000001717177223 */ /* 0x000fe20000000000 */
[----:B------:R-:W-:Y:S02]  /*0310*/  FADD R22, R22, -R9 ;  /* 0x8000000916167221 */ /* 0x000fe40000000000 */
[----:B------:R-:W5:Y:S02]  /*0320*/  LDG.E R0, desc[UR6][R2.64+0x680] ;  /* 0x0006800602007981 */ /* 0x000f64000c1e1900 */
[----:B------:R-:W-:-:S02]  /*0330*/  FFMA R23, R22, R22, R23 ;  /* 0x0000001616177223 */ /* 0x000fc40000000017 */
[----:B------:R-:W5:Y:S01]  /*0340*/  LDG.E R9, desc[UR6][R4.64+0x680] ;  /* 0x0006800604097981 */ /* 0x000f62000c1e1900 */
[----:B------:R-:W-:-:S03]  /*0350*/  FADD R22, R11, -R10 ;  /* 0x8000000a0b167221 */ /* 0x000fc60000000000 */
[----:B------:R-:W5:Y:S01]  /*0360*/  LDG.E R10, desc[UR6][R2.64+0x700] ;  /* 0x00070006020a7981 */ /* 0x000f62000c1e1900 */
[----:B------:R-:W-:-:S03]  /*0370*/  FFMA R23, R22, R22, R23 ;  /* 0x0000001616177223 */ /* 0x000fc60000000017 */
[----:B------:R-:W5:Y:S01]  /*0380*/  LDG.E R11, desc[UR6][R4.64+0x700] ;  /* 0x00070006040b7981 */ /* 0x000f62000c1e1900 */
[----:B------:R-:W-:-:S03]  /*0390*/  FADD R22, R13, -R12 ;  /* 0x8000000c0d167221 */ /* 0x000fc60000000000 */
[----:B------:R-:W5:Y:S01]  /*03a0*/  LDG.E R12, desc[UR6][R2.64+0x780] ;  /* 0x00078006020c7981 */ /* 0x000f62000c1e1900 */
[----:B------:R-:W-:-:S03]  /*03b0*/  FFMA R23, R22, R22, R23 ;  /* 0x0000001616177223 */ /* 0x000fc60000000017 */
[----:B------:R-:W5:Y:S01]  /*03c0*/  LDG.E R13, desc[UR6][R4.64+0x780] ;  /* 0x00078006040d7981 */ /* 0x000f62000c1e1900 */
[----:B------:R-:W-:-:S03]  /*03d0*/  FADD R22, R15, -R14 ;  /* 0x8000000e0f167221 */ /* 0x000fc60000000000 */
[----:B------:R-:W5:Y:S04]  /*03e0*/  LDG.E R14, desc[UR6][R2.64+0x800] ;  /* 0x00080006020e7981 */ /* 0x000f68000c1e1900 */
[----:B------:R-:W5:Y:S01]  /*03f0*/  LDG.E R15, desc[UR6][R4.64+0x800] ;  /* 0x00080006040f7981 */ /* 0x000f62000c1e1900 */
[----:B------:R-:W-:-:S03]  /*0400*/  FFMA R26, R22, R22, R23 ;  /* 0x00000016161a7223 */ /* 0x000fc60000000017 */
[----:B------:R-:W5:Y:S04]  /*0410*/  LDG.E R22, desc[UR6][R2.64+0x880] ;  /* 0x0008800602167981 */ /* 0x000f68000c1e1900 */
[----:B------:R-:W5:Y:S01]  /*0420*/  LDG.E R23, desc[UR6][R4.64+0x880] ;  /* 0x0008800604177981 */ /* 0x000f62000c1e1900 */
[----:B--2---:R-:W-:-:S03]  /*0430*/  FADD R21, R21, -R20 ;  /* 0x8000001415157221 */ /* 0x004fc60000000000 */
[----:B------:R-:W2:Y:S01]  /*0440*/  LDG.E R20, desc[UR6][R2.64+0x900] ;  /* 0x0009000602147981 */ /* 0x000ea2000c1e1900 */
[----:B------:R-:W-:-:S03]  /*0450*/  FFMA R26, R21, R21, R26 ;  /* 0x00000015151a7223 */ /* 0x000fc6000000001a */
[----:B------:R-:W2:Y:S01]  /*0460*/  LDG.E R21, desc[UR6][R4.64+0x900] ;  /* 0x0009000604157981 */ /* 0x000ea2000c1e1900 */
[----:B---3--:R-:W-:-:S03]  /*0470*/  FADD R25, R25, -R24 ;  /* 0x8000001819197221 */ /* 0x008fc60000000000 */
[----:B------:R-:W3:Y:S01]  /*0480*/  LDG.E R24, desc[UR6][R4.64+0x980] ;  /* 0x0009800604187981 */ /* 0x000ee2000c1e1900 */
[----:B------:R-:W-:-:S03]  /*0490*/  FFMA R26, R25, R25, R26 ;  /* 0x00000019191a7223 */ /* 0x000fc6000000001a */
[----:B------:R-:W3:Y:S01]  /*04a0*/  LDG.E R25, desc[UR6][R2.64+0x980] ;  /* 0x0009800602197981 */ /* 0x000ee2000c1e1900 */
[----:B----4-:R-:W-:-:S03]  /*04b0*/  FADD R17, R17, -R16 ;  /* 0x8000001011117221 */ /* 0x010fc60000000000 */
[----:B------:R-:W4:Y:S01]  /*04c0*/  LDG.E R16, desc[UR6][R4.64+0xa00] ;  /* 0x000a000604107981 */ /* 0x000f22000c1e1900 */
[----:B------:R-:W-:-:S03]  /*04d0*/  FFMA R26, R17, R17, R26 ;  /* 0x00000011111a7223 */ /* 0x000fc6000000001a */
[----:B------:R-:W4:Y:S01]  /*04e0*/  LDG.E R17, desc[UR6][R2.64+0xa00] ;  /* 0x000a000602117981 */ /* 0x000f22000c1e1900 */
[----:B-----5:R-:W-:-:S03]  /*04f0*/  FADD R19, R19, -R18 ;  /* 0x8000001213137221 */ /* 0x020fc60000000000 */
[----:B------:R-:W5:Y:S01]  /*0500*/  LDG.E R18, desc[UR6][R2.64+0xc80] ;  /* 0x000c800602127981 */ /* 0x000f62000c1e1900 */
[----:B------:R-:W-:Y:S01]  /*0510*/  FFMA R26, R19, R19, R26 ;  /* 0x00000013131a7223 */ /* 0x000fe2000000001a */
[----:B------:R-:W-:Y:S02]  /*0520*/  FADD R19, R9, -R0 ;  /* 0x8000000009137221 */ /* 0x000fe40000000000 */
[----:B------:R-:W5:Y:S02]  /*0530*/  LDG.E R9, desc[UR6][R2.64+0xa80] ;  /* 0x000a800602097981 */ /* 0x000f64000c1e1900 */
[----:B------:R-:W-:Y:S02]  /*0540*/  FFMA R26, R19, R19, R26 ;  /* 0x00000013131a7223 */ /* 0x000fe4000000001a */
        /* <DEDUP_REMOVED lines=12> */
[----:B------:R-:W-:Y:S01]  /*0610*/  FFMA R26, R19, R19, R26 ;  /* 0x00000013131a7223 */ /* 0x000fe2000000001a */
[----:B------:R-:W-:Y:S02]  /*0620*/  FADD R23, R23, -R22 ;  /* 0x8000001617177221 */ /* 0x000fe40000000000 */
[----:B------:R-:W5:Y:S02]  /*0630*/  LDG.E R19, desc[UR6][R4.64+0xc80] ;  /* 0x000c800604137981 */ /* 0x000f64000c1e1900 */
[----:B------:R-:W-:-:S02]  /*0640*/  FFMA R26, R23, R23, R26 ;  /* 0x00000017171a7223 */ /* 0x000fc4000000001a */
[----:B------:R-:W5:Y:S04]  /*0650*/  LDG.E R22, desc[UR6][R2.64+0xd00] ;  /* 0x000d000602167981 */ /* 0x000f68000c1e1900 */
[----:B------:R-:W5:Y:S01]  /*0660*/  LDG.E R23, desc[UR6][R4.64+0xd00] ;  /* 0x000d000604177981 */ /* 0x000f62000c1e1900 */
[----:B--2---:R-:W-:-:S03]  /*0670*/  FADD R21, R21, -R20 ;  /* 0x8000001415157221 */ /* 0x004fc60000000000 */
[----:B------:R-:W2:Y:S01]  /*0680*/  LDG.E R20, desc[UR6][R2.64+0xd80] ;  /* 0x000d800602147981 */ /* 0x000ea2000c1e1900 */
[----:B------:R-:W-:-:S03]  /*0690*/  FFMA R26, R21, R21, R26 ;  /* 0x00000015151a7223 */ /* 0x000fc6000000001a */
[----:B------:R-:W2:Y:S01]  /*06a0*/  LDG.E R21, desc[UR6][R4.64+0xd80] ;  /* 0x000d800604157981 */ /* 0x000ea2000c1e1900 */
[----:B---3--:R-:W-:-:S03]  /*06b0*/  FADD R29, R24, -R25 ;  /* 0x80000019181d7221 */ /* 0x008fc60000000000 */
[----:B------:R-:W3:Y:S04]  /*06c0*/  LDG.E R24, desc[UR6][R2.64+0xe00] ;  /* 0x000e000602187981 */ /* 0x000ee8000c1e1900 */
[----:B------:R0:W3:Y:S01]  /*06d0*/  LDG.E R25, desc[UR6][R2.64+0xe80] ;  /* 0x000e800602197981 */ /* 0x0000e2000c1e1900 */
[----:B------:R-:W-:Y:S01]  /*06e0*/  FFMA R26, R29, R29, R26 ;  /* 0x0000001d1d1a7223 */ /* 0x000fe2000000001a */
[----:B----4-:R-:W-:Y:S01]  /*06f0*/  FADD R17, R16, -R17 ;  /* 0x8000001110117221 */ /* 0x010fe20000000000 */
[----:B------:R-:W1:Y:S03]  /*0700*/  S2UR UR5, SR_CgaCtaId ;  /* 0x00000000000579c3 */ /* 0x000e660000008800 */
[----:B------:R-:W-:Y:S01]  /*0710*/  FFMA R26, R17, R17, R26 ;  /* 0x00000011111a7223 */ /* 0x000fe2000000001a */
[----:B-----5:R-:W-:-:S04]  /*0720*/  FADD R9, R0, -R9 ;  /* 0x8000000900097221 */ /* 0x020fc80000000000 */
[----:B------:R-:W-:Y:S01]  /*0730*/  FFMA R26, R9, R9, R26 ;  /* 0x00000009091a7223 */ /* 0x000fe2000000001a */
[----:B------:R-:W-:-:S04]  /*0740*/  FADD R11, R11, -R10 ;  /* 0x8000000a0b0b7221 */ /* 0x000fc80000000000 */
[----:B------:R-:W-:Y:S01]  /*0750*/  FFMA R26, R11, R11, R26 ;  /* 0x0000000b0b1a7223 */ /* 0x000fe2000000001a */
[----:B------:R-:W-:-:S04]  /*0760*/  FADD R13, R13, -R12 ;  /* 0x8000000c0d0d7221 */ /* 0x000fc80000000000 */
[----:B------:R-:W-:Y:S01]  /*0770*/  FFMA R26, R13, R13, R26 ;  /* 0x0000000d0d1a7223 */ /* 0x000fe2000000001a */
[----:B------:R-:W-:-:S04]  /*0780*/  FADD R15, R15, -R14 ;  /* 0x8000000e0f0f7221 */ /* 0x000fc80000000000 */
[----:B------:R-:W-:Y:S01]  /*0790*/  FFMA R26, R15, R15, R26 ;  /* 0x0000000f0f1a7223 */ /* 0x000fe2000000001a */
[----:B------:R-:W-:-:S04]  /*07a0*/  FADD R19, R19, -R18 ;  /* 0x8000001213137221 */ /* 0x000fc80000000000 */
[----:B------:R-:W-:Y:S01]  /*07b0*/  FFMA R26, R19, R19, R26 ;  /* 0x00000013131a7223 */ /* 0x000fe2000000001a */
[----:B------:R-:W-:Y:S01]  /*07c0*/  FADD R23, R23, -R22 ;  /* 0x8000001617177221 */ /* 0x000fe20000000000 */
[----:B------:R-:W-:-:S03]  /*07d0*/  UMOV UR4, 0x400 ;  /* 0x0000040000047882 */ /* 0x000fc60000000000 */
[----:B------:R-:W-:Y:S01]  /*07e0*/  FFMA R26, R23, R23, R26 ;  /* 0x00000017171a7223 */ /* 0x000fe2000000001a */
[----:B-1----:R-:W-:-:S06]  /*07f0*/  ULEA UR4, UR5, UR4, 0x18 ;  /* 0x0000000405047291 */ /* 0x002fcc000f8ec0ff */
[----:B0-----:R-:W-:-:S04]  /*0800*/  LEA R3, R8, UR4, 0x7 ;  /* 0x0000000408037c11 */ /* 0x001fc8000f8e38ff */
[C---:B------:R-:W-:Y:S02]  /*0810*/  LEA R5, R6.reuse, R3, 0x2 ;  /* 0x0000000306057211 */ /* 0x040fe400078e10ff */
[----:B------:R-:W-:Y:S01]  /*0820*/  ISETP.GT.U32.AND P0, PT, R6, 0xf, PT ;  /* 0x0000000f0600780c */ /* 0x000fe20003f04070 */
[----:B------:R-:W-:Y:S01]  /*0830*/  BSSY.RECONVERGENT B0, `(.L_x_5) ;  /* 0x0000022000007945 */ /* 0x000fe20003800200 */
[----:B--2---:R-:W-:-:S04]  /*0840*/  FADD R21, R21, -R20 ;  /* 0x8000001415157221 */ /* 0x004fc80000000000 */
[----:B------:R-:W-:Y:S01]  /*0850*/  FFMA R26, R21, R21, R26 ;  /* 0x00000015151a7223 */ /* 0x000fe2000000001a */
[----:B---3--:R-:W-:Y:S01]  /*0860*/  FADD R27, R27, -R24 ;  /* 0x800000181b1b7221 */ /* 0x008fe20000000000 */
[----:B------:R-:W-:-:S03]  /*0870*/  FADD R25, R28, -R25 ;  /* 0x800000191c197221 */ /* 0x000fc60000000000 */
[----:B------:R-:W-:-:S04]  /*0880*/  FFMA R26, R27, R27, R26 ;  /* 0x0000001b1b1a7223 */ /* 0x000fc8000000001a */
[----:B------:R-:W-:-:S05]  /*0890*/  FFMA R26, R25, R25, R26 ;  /* 0x00000019191a7223 */ /* 0x000fca000000001a */
[----:B------:R0:W-:Y:S01]  /*08a0*/  STS [R5], R26 ;  /* 0x0000001a05007388 */ /* 0x0001e20000000800 */
[----:B------:R-:W-:Y:S06]  /*08b0*/  BAR.SYNC.DEFER_BLOCKING 0x0 ;  /* 0x0000000000007b1d */ /* 0x000fec0000010000 */
[----:B------:R0:W1:Y:S01]  /*08c0*/  LDS R0, [R5] ;  /* 0x0000000005007984 */ /* 0x0000620000000800 */
[----:B------:R-:W-:Y:S05]  /*08d0*/  @P0 BRA `(.L_x_6) ;  /* 0x00000000005c0947 */ /* 0x000fea0003800000 */
[----:B------:R-:W1:Y:S01]  /*08e0*/  LDS R9, [R5+0x40] ;  /* 0x0000400005097984 */ /* 0x000e620000000800 */
[----:B------:R-:W-:Y:S01]  /*08f0*/  ISETP.GT.U32.AND P0, PT, R6, 0x7, PT ;  /* 0x000000070600780c */ /* 0x000fe20003f04070 */
[----:B-1----:R-:W-:-:S05]  /*0900*/  FADD R0, R0, R9 ;  /* 0x0000000900007221 */ /* 0x002fca0000000000 */
[----:B------:R2:W-:Y:S07]  /*0910*/  STS [R5], R0 ;  /* 0x0000000005007388 */ /* 0x0005ee0000000800 */
[----:B------:R-:W-:Y:S05]  /*0920*/  @P0 BRA `(.L_x_6) ;  /* 0x0000000000480947 */ /* 0x000fea0003800000 */
[----:B------:R-:W2:Y:S01]  /*0930*/  LDS R9, [R5+0x20] ;  /* 0x0000200005097984 */ /* 0x000ea20000000800 */
[----:B------:R-:W-:Y:S01]  /*0940*/  ISETP.GT.U32.AND P0, PT, R6, 0x3, PT ;  /* 0x000000030600780c */ /* 0x000fe20003f04070 */
[----:B--2---:R-:W-:-:S05]  /*0950*/  FADD R0, R0, R9 ;  /* 0x0000000900007221 */ /* 0x004fca0000000000 */
[----:B------:R3:W-:Y:S07]  /*0960*/  STS [R5], R0 ;  /* 0x0000000005007388 */ /* 0x0007ee0000000800 */
[----:B------:R-:W-:Y:S05]  /*0970*/  @P0 BRA `(.L_x_6) ;  /* 0x0000000000340947 */ /* 0x000fea0003800000 */
[----:B------:R-:W3:Y:S01]  /*0980*/  LDS R9, [R5+0x10] ;  /* 0x0000100005097984 */ /* 0x000ee20000000800 */
[----:B------:R-:W-:Y:S01]  /*0990*/  ISETP.GT.U32.AND P0, PT, R6, 0x1, PT ;  /* 0x000000010600780c */ /* 0x000fe20003f04070 */
[----:B---3--:R-:W-:-:S05]  /*09a0*/  FADD R0, R0, R9 ;  /* 0x0000000900007221 */ /* 0x008fca0000000000 */
[----:B------:R4:W-:Y:S07]  /*09b0*/  STS [R5], R0 ;  /* 0x0000000005007388 */ /* 0x0009ee0000000800 */
[----:B------:R-:W-:Y:S05]  /*09c0*/  @P0 BRA `(.L_x_6) ;  /* 0x0000000000200947 */ /* 0x000fea0003800000 */
[----:B------:R-:W4:Y:S01]  /*09d0*/  LDS R9, [R5+0x8] ;  /* 0x0000080005097984 */ /* 0x000f220000000800 */
[----:B------:R-:W-:Y:S01]  /*09e0*/  ISETP.NE.AND P0, PT, R6, RZ, PT ;  /* 0x000000ff0600720c */ /* 0x000fe20003f05270 */
[----:B----4-:R-:W-:-:S05]  /*09f0*/  FADD R0, R0, R9 ;  /* 0x0000000900007221 */ /* 0x010fca0000000000 */
[----:B------:R-:W-:Y:S07]  /*0a00*/  STS [R5], R0 ;  /* 0x0000000005007388 */ /* 0x000fee0000000800 */
[----:B------:R-:W1:Y:S02]  /*0a10*/  @!P0 LDS.64 R8, [R3] ;  /* 0x0000000003088984 */ /* 0x000e640000000a00 */
[----:B-1----:R-:W-:-:S05]  /*0a20*/  @!P0 FADD R2, R9, R8 ;  /* 0x0000000809028221 */ /* 0x002fca0000000000 */
[----:B------:R1:W-:Y:S04]  /*0a30*/  @!P0 STS [R3], R2 ;  /* 0x0000000203008388 */ /* 0x0003e80000000800 */
[----:B------:R1:W2:Y:S02]  /*0a40*/  @!P0 LDS R0, [R5] ;  /* 0x0000000005008984 */ /* 0x0002a40000000800 */
.L_x_6:
[----:B------:R-:W-:Y:S05]  /*0a50*/  BSYNC.RECONVERGENT B0 ;  /* 0x0000000000007941 */ /* 0x000fea0003800200 */
.L_x_5:
[----:B-1----:R-:W1:Y:S02]  /*0a60*/  LDC.64 R2, c[0x0][0x390] ;  /* 0x0000e400ff027b82 */ /* 0x002e640000000a00 */
[----:B-1----:R-:W-:-:S05]  /*0a70*/  IMAD.WIDE R2, R7, 0x4, R2 ;  /* 0x0000000407027825 */ /* 0x002fca00078e0202 */
[----:B--2---:R-:W-:Y:S01]  /*0a80*/  STG.E desc[UR6][R2.64], R0 ;  /* 0x0000000002007986 */ /* 0x004fe2000c101906 */
[----:B------:R-:W-:Y:S05]  /*0a90*/  EXIT ;  /* 0x000000000000794d */ /* 0x000fea0003800000 */
.L_x_7:
        /* <DEDUP_REMOVED lines=14> */
.L_x_11:


//--------------------- .text._Z17compute_distancesPfS_S_ --------------------------
	.section	.text._Z17compute_distancesPfS_S_,"ax",@progbits
	.align	128
        .global         _Z17compute_distancesPfS_S_
        .type           _Z17compute_distancesPfS_S_,@function
        .size           _Z17compute_distancesPfS_S_,(.L_x_12 - _Z17compute_distancesPfS_S_)
        .other          _Z17compute_distancesPfS_S_,@"STO_CUDA_ENTRY STV_DEFAULT"
_Z17compute_distancesPfS_S_:
.text._Z17compute_distancesPfS_S_:
[----:B------:R-:W-:Y:S01]  /*0000*/  LDC R1, c[0x0][0x37c] ;  /* 0x0000df00ff017b82 */ /* 0x000fe20000000800 */
[----:B------:R-:W0:Y:S07]  /*0010*/  S2R R0, SR_TID.X ;  /* 0x0000000000007919 */ /* 0x000e2e0000002100 */
[----:B------:R-:W0:Y:S08]  /*0020*/  S2UR UR4, SR_CTAID.X ;  /* 0x00000000000479c3 */ /* 0x000e300000002500 */
[----:B------:R-:W0:Y:S02]  /*0030*/  LDC R3, c[0x0][0x360] ;  /* 0x0000d800ff037b82 */ /* 0x000e240000000800 */
[----:B0-----:R-:W-:-:S05]  /*0040*/  IMAD R0, R3, UR4, R0 ;  /* 0x0000000403007c24 */ /* 0x001fca000f8e0200 */
[----:B------:R-:W-:-:S13]  /*0050*/  ISETP.GT.AND P0, PT, R0, 0x18fff, PT ;  /* 0x00018fff0000780c */ /* 0x000fda0003f04270 */
[----:B------:R-:W-:Y:S05]  /*0060*/  @P0 EXIT ;  /* 0x000000000000094d */ /* 0x000fea0003800000 */
[----:B------:R-:W0:Y:S01]  /*0070*/  LDCU.128 UR8, c[0x0][0x380] ;  /* 0x00007000ff0877ac */ /* 0x000e220008000c00 */
[----:B------:R-:W-:Y:S02]  /*0080*/  HFMA2 R14, -RZ, RZ, 0, 0 ;  /* 0x00000000ff0e7431 */ /* 0x000fe400000001ff */
[----:B------:R-:W-:Y:S01]  /*0090*/  IMAD R7, R0, 0x3c0, RZ ;  /* 0x000003c000077824 */ /* 0x000fe200078e02ff */
[----:B------:R-:W1:Y:S01]  /*00a0*/  LDCU.64 UR12, c[0x0][0x358] ;  /* 0x00006b00ff0c77ac */ /* 0x000e620008000a00 */
[----:B0-----:R-:W-:Y:S02]  /*00b0*/  UIADD3 UR4, UP1, UPT, UR10, 0x20, URZ ;  /* 0x000000200a047890 */ /* 0x001fe4000ff3e0ff */
[----:B------:R-:W-:Y:S02]  /*00c0*/  UIADD3 UR6, UP0, UPT, UR8, 0x20, URZ ;  /* 0x0000002008067890 */ /* 0x000fe4000ff1e0ff */
[----:B------:R-:W-:Y:S02]  /*00d0*/  UIADD3.X UR5, UPT, UPT, URZ, UR11, URZ, UP1, !UPT ;  /* 0x0000000bff057290 */ /* 0x000fe40008ffe4ff */
[----:B------:R-:W-:Y:S01]  /*00e0*/  MOV R2, UR4 ;  /* 0x0000000400027c02 */ /* 0x000fe20008000f00 */
[----:B------:R-:W-:Y:S01]  /*00f0*/  UIADD3.X UR7, UPT, UPT, URZ, UR9, URZ, UP0, !UPT ;  /* 0x00000009ff077290 */ /* 0x000fe200087fe4ff */
[----:B------:R-:W-:-:S02]  /*0100*/  UMOV UR4, URZ ;  /* 0x000000ff00047c82 */ /* 0x000fc40008000000 */
[----:B-1----:R-:W-:-:S09]  /*0110*/  MOV R3, UR5 ;  /* 0x0000000500037c02 */ /* 0x002fd20008000f00 */
.L_x_8:
[----:B------:R-:W-:Y:S01]  /*0120*/  MOV R4, UR6 ;  /* 0x0000000600047c02 */ /* 0x000fe20008000f00 */
[----:B------:R-:W2:Y:S01]  /*0130*/  LDG.E R13, desc[UR12][R2.64+-0x20] ;  /* 0xffffe00c020d7981 */ /* 0x000ea2000c1e1900 */
[----:B------:R-:W-:-:S03]  /*0140*/  MOV R5, UR7 ;  /* 0x0000000700057c02 */ /* 0x000fc60008000f00 */
[----:B------:R-:W3:Y:S01]  /*0150*/  LDG.E R25, desc[UR12][R2.64+-0x1c] ;  /* 0xffffe40c02197981 */ /* 0x000ee2000c1e1900 */
[----:B------:R-:W-:-:S03]  /*0160*/  IMAD.WIDE R4, R7, 0x4, R4 ;  /* 0x0000000407047825 */ /* 0x000fc600078e0204 */
[----:B------:R-:W4:Y:S04]  /*0170*/  LDG.E R16, desc[UR12][R2.64+-0x18] ;  /* 0xffffe80c02107981 */ /* 0x000f28000c1e1900 */
[----:B------:R-:W2:Y:S04]  /*0180*/  LDG.E R10, desc[UR12][R4.64+-0x20] ;  /* 0xffffe00c040a7981 */ /* 0x000ea8000c1e1900 */
[----:B------:R-:W3:Y:S04]  /*0190*/  LDG.E R24, desc[UR12][R4.64+-0x1c] ;  /* 0xffffe40c04187981 */ /* 0x000ee8000c1e1900 */
        /* <DEDUP_REMOVED lines=15> */
[----:B------:R-:W-:Y:S01]  /*0290*/  FFMA R22, R17, R17, R14 ;  /* 0x0000001111167223 */ /* 0x000fe2000000000e */
[----:B---3--:R-:W-:Y:S02]  /*02a0*/  FADD R25, R24, -R25 ;  /* 0x8000001918197221 */ /* 0x008fe40000000000 */
[----:B------:R-:W2:Y:S02]  /*02b0*/  LDG.E R13, desc[UR12][R4.64] ;  /* 0x0000000c040d7981 */ /* 0x000ea4000c1e1900 */
[----:B------:R-:W-:Y:S02]  /*02c0*/  FFMA R22, R25, R25, R22 ;  /* 0x0000001919167223 */ /* 0x000fe40000000016 */
[----:B------:R-:W3:Y:S01]  /*02d0*/  LDG.E R14, desc[UR12][R2.64+0x4] ;  /* 0x0000040c020e7981 */ /* 0x000ee2000c1e1900 */
[----:B----4-:R-:W-:-:S03]  /*02e0*/  FADD R25, R19, -R16 ;  /* 0x8000001013197221 */ /* 0x010fc60000000000 */
[----:B------:R-:W3:Y:S01]  /*02f0*/  LDG.E R17, desc[UR12][R4.64+0x4] ;  /* 0x0000040c04117981 */ /* 0x000ee2000c1e1900 */
[----:B------:R-:W-:Y:S01]  /*0300*/  FFMA R22, R25, R25, R22 ;  /* 0x0000001919167223 */ /* 0x000fe20000000016 */
[----:B-----5:R-:W-:Y:S02]  /*0310*/  FADD R25, R21, -R18 ;  /* 0x8000001215197221 */ /* 0x020fe40000000000 */
[----:B------:R-:W4:Y:S04]  /*0320*/  LDG.E R16, desc[UR12][R2.64+0x8] ;  /* 0x0000080c02107981 */ /* 0x000f28000c1e1900 */
[----:B------:R-:W4:Y:S01]  /*0330*/  LDG.E R19, desc[UR12][R4.64+0x8] ;  /* 0x0000080c04137981 */ /* 0x000f22000c1e1900 */
[----:B------:R-:W-:Y:S01]  /*0340*/  FFMA R22, R25, R25, R22 ;  /* 0x0000001919167223 */ /* 0x000fe20000000016 */
[----:B------:R-:W-:-:S02]  /*0350*/  FADD R25, R23, -R20 ;  /* 0x8000001417197221 */ /* 0x000fc40000000000 */
[----:B------:R-:W5:Y:S04]  /*0360*/  LDG.E R18, desc[UR12][R2.64+0xc] ;  /* 0x00000c0c02127981 */ /* 0x000f68000c1e1900 */
[----:B------:R-:W5:Y:S01]  /*0370*/  LDG.E R21, desc[UR12][R4.64+0xc] ;  /* 0x00000c0c04157981 */ /* 0x000f62000c1e1900 */
[----:B------:R-:W-:-:S03]  /*0380*/  FFMA R22, R25, R25, R22 ;  /* 0x0000001919167223 */ /* 0x000fc60000000016 */
[----:B------:R-:W5:Y:S04]  /*0390*/  LDG.E R20, desc[UR12][R2.64+0x10] ;  /* 0x0000100c02147981 */ /* 0x000f68000c1e1900 */
[----:B------:R-:W5:Y:S01]  /*03a0*/  LDG.E R23, desc[UR12][R4.64+0x10] ;  /* 0x0000100c04177981 */ /* 0x000f62000c1e1900 */
[----:B------:R-:W-:-:S03]  /*03b0*/  FADD R29, R8, -R11 ;  /* 0x8000000b081d7221 */ /* 0x000fc60000000000 */
[----:B------:R-:W5:Y:S04]  /*03c0*/  LDG.E R24, desc[UR12][R2.64+0x14] ;  /* 0x0000140c02187981 */ /* 0x000f68000c1e1900 */
[----:B------:R-:W5:Y:S04]  /*03d0*/  LDG.E R25, desc[UR12][R4.64+0x14] ;  /* 0x0000140c04197981 */ /* 0x000f68000c1e1900 */
[----:B------:R0:W5:Y:S04]  /*03e0*/  LDG.E R8, desc[UR12][R2.64+0x18] ;  /* 0x0000180c02087981 */ /* 0x000168000c1e1900 */
[----:B------:R-:W5:Y:S01]  /*03f0*/  LDG.E R11, desc[UR12][R4.64+0x18] ;  /* 0x0000180c040b7981 */ /* 0x000f62000c1e1900 */
[----:B------:R-:W-:Y:S01]  /*0400*/  FFMA R22, R29, R29, R22 ;  /* 0x0000001d1d167223 */ /* 0x000fe20000000016 */
[----:B------:R-:W-:Y:S01]  /*0410*/  FADD R9, R9, -R6 ;  /* 0x8000000609097221 */ /* 0x000fe20000000000 */
[----:B------:R-:W-:-:S03]  /*0420*/  FADD R15, R15, -R12 ;  /* 0x8000000c0f0f7221 */ /* 0x000fc60000000000 */
[----:B------:R-:W-:-:S04]  /*0430*/  FFMA R22, R9, R9, R22 ;  /* 0x0000000909167223 */ /* 0x000fc80000000016 */
[----:B------:R-:W-:Y:S01]  /*0440*/  FFMA R22, R15, R15, R22 ;  /* 0x0000000f0f167223 */ /* 0x000fe20000000016 */
[----:B------:R-:W-:-:S04]  /*0450*/  UIADD3 UR4, UPT, UPT, UR4, 0x10, URZ ;  /* 0x0000001004047890 */ /* 0x000fc8000fffe0ff */
[----:B------:R-:W-:Y:S01]  /*0460*/  UISETP.NE.AND UP0, UPT, UR4, 0x3c0, UPT ;  /* 0x000003c00400788c */ /* 0x000fe2000bf05270 */
[----:B0-----:R-:W-:Y:S01]  /*0470*/  IADD3 R2, P0, PT, R2, 0x40, RZ ;  /* 0x0000004002027810 */ /* 0x001fe20007f1e0ff */
[----:B------:R-:W-:Y:S01]  /*0480*/  FADD R27, R26, -R27 ;  /* 0x8000001b1a1b7221 */ /* 0x000fe20000000000 */
[----:B------:R-:W-:Y:S02]  /*0490*/  IADD3 R7, PT, PT, R7, 0x10, RZ ;  /* 0x0000001007077810 */ /* 0x000fe40007ffe0ff */
[----:B------:R-:W-:Y:S01]  /*04a0*/  IADD3.X R3, PT, PT, RZ, R3, RZ, P0, !PT ;  /* 0x00000003ff037210 */ /* 0x000fe200007fe4ff */
[----:B--2---:R-:W-:-:S04]  /*04b0*/  FADD R13, R13, -R10 ;  /* 0x8000000a0d0d7221 */ /* 0x004fc80000000000 */
[----:B------:R-:W-:Y:S01]  /*04c0*/  FFMA R22, R13, R13, R22 ;  /* 0x0000000d0d167223 */ /* 0x000fe20000000016 */
[----:B---3--:R-:W-:-:S04]  /*04d0*/  FADD R17, R17, -R14 ;  /* 0x8000000e11117221 */ /* 0x008fc80000000000 */
[----:B------:R-:W-:Y:S01]  /*04e0*/  FFMA R22, R17, R17, R22 ;  /* 0x0000001111167223 */ /* 0x000fe20000000016 */
[----:B----4-:R-:W-:-:S04]  /*04f0*/  FADD R19, R19, -R16 ;  /* 0x8000001013137221 */ /* 0x010fc80000000000 */
        /* <DEDUP_REMOVED lines=8> */
[----:B------:R-:W-:-:S04]  /*0580*/  FFMA R22, R11, R11, R22 ;  /* 0x0000000b0b167223 */ /* 0x000fc80000000016 */
[----:B------:R-:W-:Y:S01]  /*0590*/  FFMA R14, R27, R27, R22 ;  /* 0x0000001b1b0e7223 */ /* 0x000fe20000000016 */
[----:B------:R-:W-:Y:S06]  /*05a0*/  BRA.U UP0, `(.L_x_8) ;  /* 0xfffffff900dc7547 */ /* 0x000fec000b83ffff */
[----:B------:R-:W0:Y:S02]  /*05b0*/  LDC.64 R2, c[0x0][0x390] ;  /* 0x0000e400ff027b82 */ /* 0x000e240000000a00 */
[----:B0-----:R-:W-:-:S05]  /*05c0*/  IMAD.WIDE R2, R0, 0x4, R2 ;  /* 0x0000000400027825 */ /* 0x001fca00078e0202 */
[----:B------:R-:W-:Y:S01]  /*05d0*/  STG.E desc[UR12][R2.64], R14 ;  /* 0x0000000e02007986 */ /* 0x000fe2000c10190c */
[----:B------:R-:W-:Y:S05]  /*05e0*/  EXIT ;  /* 0x000000000000794d */ /* 0x000fea0003800000 */
.L_x_9:
        /* <DEDUP_REMOVED lines=9> */
.L_x_12:


//--------------------- .nv.shared._Z14findMinOfArrayPfS_Pi --------------------------
	.section	.nv.shared._Z14findMinOfArrayPfS_Pi,"aw",@nobits
	.sectionflags	@""
	.align	4
.nv.shared._Z14findMinOfArrayPfS_Pi:
	.zero		3072


//--------------------- .nv.shared.reserved.0     --------------------------
	.section	.nv.shared.reserved.0,"aw",@nobits
	.weak		__nv_reservedSMEM_offset_0_alias
	.size		__nv_reservedSMEM_offset_0_alias, 0, 64
	.other		__nv_reservedSMEM_offset_0_alias,@"STO_CUDA_RESERVED_SHARED STV_DEFAULT"
__nv_reservedSMEM_offset_0_alias:
	.zero		0
	.zero		64


//--------------------- .nv.shared._Z18compute_distances2PfS_S_ --------------------------
	.section	.nv.shared._Z18compute_distances2PfS_S_,"aw",@nobits
	.sectionflags	@""
	.align	4
.nv.shared._Z18compute_distances2PfS_S_:
	.zero		2048


//--------------------- .nv.constant0._Z14findMinOfArrayPfS_Pi --------------------------
	.section	.nv.constant0._Z14findMinOfArrayPfS_Pi,"a",@progbits
	.sectionflags	@""
	.align	4
.nv.constant0._Z14findMinOfArrayPfS_Pi:
	.zero		920


//--------------------- .nv.constant0._Z18compute_distances2PfS_S_ --------------------------
	.section	.nv.constant0._Z18compute_distances2PfS_S_,"a",@progbits
	.sectionflags	@""
	.align	4
.nv.constant0._Z18compute_distances2PfS_S_:
	.zero		920


//--------------------- .nv.constant0._Z17compute_distancesPfS_S_ --------------------------
	.section	.nv.constant0._Z17compute_distancesPfS_S_,"a",@progbits
	.sectionflags	@""
	.align	4
.nv.constant0._Z17compute_distancesPfS_S_:
	.zero		920


//--------------------- SYMBOLS --------------------------

	.type		.nv.reservedSmem.offset0,@object
	.size		.nv.reservedSmem.offset0,0x4
	.type		.nv.reservedSmem.cap,@object
	.size		.nv.reservedSmem.cap,0x4
